	.headerflags	@"EF_CUDA_TEXMODE_UNIFIED EF_CUDA_64BIT_ADDRESS EF_CUDA_ACCELERATORS EF_CUDA_SM90 EF_CUDA_VIRTUAL_SM(EF_CUDA_SM90)"
	.elftype	@"ET_EXEC"


//--------------------- .nv.info                  --------------------------
	.section	.nv.info,"",@"SHT_CUDA_INFO"
	.align	4


	//----- nvinfo : EIATTR_REGCOUNT
	.align		4
        /*0000*/ 	.byte	0x04, 0x2f
        /*0002*/ 	.short	(.L_1 - .L_0)
	.align		4
.L_0:
        /*0004*/ 	.word	index@(triton_poi_fused__to_copy__unsafe_index_add_arange_clamp_mul_sub_1)
        /*0008*/ 	.word	0x0000000c


	//----- nvinfo : EIATTR_MIN_STACK_SIZE
	.align		4
.L_1:
        /*000c*/ 	.byte	0x04, 0x12
        /*000e*/ 	.short	(.L_3 - .L_2)
	.align		4
.L_2:
        /*0010*/ 	.word	index@(triton_poi_fused__to_copy__unsafe_index_add_arange_clamp_mul_sub_1)
        /*0014*/ 	.word	0x00000000


	//----- nvinfo : EIATTR_FRAME_SIZE
	.align		4
.L_3:
        /*0018*/ 	.byte	0x04, 0x11
        /*001a*/ 	.short	(.L_5 - .L_4)
	.align		4
.L_4:
        /*001c*/ 	.word	index@(triton_poi_fused__to_copy__unsafe_index_add_arange_clamp_mul_sub_1)
        /*0020*/ 	.word	0x00000000


	//----- nvinfo : EIATTR_MIN_STACK_SIZE
	.align		4
.L_5:
        /*0024*/ 	.byte	0x04, 0x12
        /*0026*/ 	.short	(.L_7 - .L_6)
	.align		4
.L_6:
        /*0028*/ 	.word	index@(triton_poi_fused__to_copy__unsafe_index_add_arange_clamp_mul_sub_1)
        /*002c*/ 	.word	0x00000000
.L_7:


//--------------------- .nv.info.triton_poi_fused__to_copy__unsafe_index_add_arange_clamp_mul_sub_1 --------------------------
	.section	.nv.info.triton_poi_fused__to_copy__unsafe_index_add_arange_clamp_mul_sub_1,"",@"SHT_CUDA_INFO"
	.sectionflags	@""
	.align	4


	//----- nvinfo : EIATTR_CUDA_API_VERSION
	.align		4
        /*0000*/ 	.byte	0x04, 0x37
        /*0002*/ 	.short	(.L_9 - .L_8)
.L_8:
        /*0004*/ 	.word	0x0000007c


	//----- nvinfo : EIATTR_KPARAM_INFO
	.align		4
.L_9:
        /*0008*/ 	.byte	0x04, 0x17
        /*000a*/ 	.short	(.L_11 - .L_10)
.L_10:
        /*000c*/ 	.word	0x00000000
        /*0010*/ 	.short	0x0002
        /*0012*/ 	.short	0x0010
        /*0014*/ 	.byte	0x00, 0xf0, 0x11, 0x00


	//----- nvinfo : EIATTR_KPARAM_INFO
	.align		4
.L_11:
        /*0018*/ 	.byte	0x04, 0x17
        /*001a*/ 	.short	(.L_13 - .L_12)
.L_12:
        /*001c*/ 	.word	0x00000000
        /*0020*/ 	.short	0x0001
        /*0022*/ 	.short	0x0008
        /*0024*/ 	.byte	0x00, 0xf4, 0x21, 0x00


	//----- nvinfo : EIATTR_KPARAM_INFO
	.align		4
.L_13:
        /*0028*/ 	.byte	0x04, 0x17
        /*002a*/ 	.short	(.L_15 - .L_14)
.L_14:
        /*002c*/ 	.word	0x00000000
        /*0030*/ 	.short	0x0000
        /*0032*/ 	.short	0x0000
        /*0034*/ 	.byte	0x00, 0xf4, 0x21, 0x00


	//----- nvinfo : EIATTR_SPARSE_MMA_MASK
	.align		4
.L_15:
        /*0038*/ 	.byte	0x03, 0x50
        /*003a*/ 	.short	0x0000


	//----- nvinfo : EIATTR_MAXREG_COUNT
	.align		4
        /*003c*/ 	.byte	0x03, 0x1b
        /*003e*/ 	.short	0x00ff


	//----- nvinfo : EIATTR_EXIT_INSTR_OFFSETS
	.align		4
        /*0040*/ 	.byte	0x04, 0x1c
        /*0042*/ 	.short	(.L_17 - .L_16)


	//   ....[0]....
.L_16:
        /*0044*/ 	.word	0x00000180


	//   ....[1]....
        /*0048*/ 	.word	0x000001a0


	//----- nvinfo : EIATTR_REQNTID
	.align		4
.L_17:
        /*004c*/ 	.byte	0x04, 0x10
        /*004e*/ 	.short	(.L_19 - .L_18)
.L_18:
        /*0050*/ 	.word	0x00000080
        /*0054*/ 	.word	0x00000001
        /*0058*/ 	.word	0x00000001


	//----- nvinfo : EIATTR_CRS_STACK_SIZE
	.align		4
.L_19:
        /*005c*/ 	.byte	0x04, 0x1e
        /*005e*/ 	.short	(.L_21 - .L_20)
.L_20:
        /*0060*/ 	.word	0x00000000


	//----- nvinfo : EIATTR_CBANK_PARAM_SIZE
	.align		4
.L_21:
        /*0064*/ 	.byte	0x03, 0x19
        /*0066*/ 	.short	0x0014


	//----- nvinfo : EIATTR_PARAM_CBANK
	.align		4
        /*0068*/ 	.byte	0x04, 0x0a
        /*006a*/ 	.short	(.L_23 - .L_22)
	.align		4
.L_22:
        /*006c*/ 	.word	index@(.nv.constant0.triton_poi_fused__to_copy__unsafe_index_add_arange_clamp_mul_sub_1)
        /*0070*/ 	.short	0x0210
        /*0072*/ 	.short	0x0014


	//----- nvinfo : EIATTR_SW_WAR
	.align		4
.L_23:
        /*0074*/ 	.byte	0x04, 0x36
        /*0076*/ 	.short	(.L_25 - .L_24)
.L_24:
        /*0078*/ 	.word	0x00000008
.L_25:


//--------------------- .nv.callgraph             --------------------------
	.section	.nv.callgraph,"",@"SHT_CUDA_CALLGRAPH"
	.align	4
	.sectionentsize	8
	.align		4
        /*0000*/ 	.word	0x00000000
	.align		4
        /*0004*/ 	.word	0xffffffff
	.align		4
        /*0008*/ 	.word	0x00000000
	.align		4
        /*000c*/ 	.word	0xfffffffe
	.align		4
        /*0010*/ 	.word	0x00000000
	.align		4
        /*0014*/ 	.word	0xfffffffd
	.align		4
        /*0018*/ 	.word	0x00000000
	.align		4
        /*001c*/ 	.word	0xfffffffc


//--------------------- .text.triton_poi_fused__to_copy__unsafe_index_add_arange_clamp_mul_sub_1 --------------------------
	.section	.text.triton_poi_fused__to_copy__unsafe_index_add_arange_clamp_mul_sub_1,"ax",@progbits
	.align	128
        .global         triton_poi_fused__to_copy__unsafe_index_add_arange_clamp_mul_sub_1
        .type           triton_poi_fused__to_copy__unsafe_index_add_arange_clamp_mul_sub_1,@function
        .size           triton_poi_fused__to_copy__unsafe_index_add_arange_clamp_mul_sub_1,(.L_x_3 - triton_poi_fused__to_copy__unsafe_index_add_arange_clamp_mul_sub_1)
        .other          triton_poi_fused__to_copy__unsafe_index_add_arange_clamp_mul_sub_1,@"STO_CUDA_ENTRY STV_DEFAULT"
triton_poi_fused__to_copy__unsafe_index_add_arange_clamp_mul_sub_1:
.text.triton_poi_fused__to_copy__unsafe_index_add_arange_clamp_mul_sub_1:
[----:B------:R-:W0:Y:S02]  /*0000*/  LDC R1, c[0x0][0x28] ;  /* 0x00000a00ff017b82 */ /* 0x000e240000000800 */
[----:B------:R-:W1:Y:S01]  /*0010*/  S2R R0, SR_TID.X ;  /* 0x0000000000007919 */ /* 0x000e620000002100 */
[----:B------:R-:W2:Y:S01]  /*0020*/  LDC.64 R2, c[0x0][0x210] ;  /* 0x00008400ff027b82 */ /* 0x000ea20000000a00 */
[----:B------:R-:W-:Y:S01]  /*0030*/  ULDC.64 UR4, c[0x0][0x208] ;  /* 0x0000820000047ab9 */ /* 0x000fe20000000a00 */
[----:B------:R-:W-:Y:S01]  /*0040*/  BSSY B0, `(.L_x_0) ;  /* 0x000000e000007945 */ /* 0x000fe20003800000 */
[----:B------:R-:W3:Y:S05]  /*0050*/  S2R R7, SR_CTAID.X ;  /* 0x0000000000077919 */ /* 0x000eea0000002500 */
[----:B------:R-:W4:Y:S01]  /*0060*/  LDC.64 R4, c[0x0][0x218] ;  /* 0x00008600ff047b82 */ /* 0x000f220000000a00 */
[----:B-1----:R-:W-:-:S02]  /*0070*/  LOP3.LUT R0, R0, 0x7f, RZ, 0xc0, !PT ;  /* 0x0000007f00007812 */ /* 0x002fc400078ec0ff */
[----:B---3--:R-:W-:Y:S02]  /*0080*/  SHF.R.S32.HI R6, RZ, 0x18, R7 ;  /* 0x00000018ff067819 */ /* 0x008fe40000011407 */
[----:B------:R-:W-:Y:S02]  /*0090*/  LEA R7, R7, R0, 0x7 ;  /* 0x0000000007077211 */ /* 0x000fe400078e38ff */
[----:B------:R-:W-:Y:S02]  /*00a0*/  SGXT R0, R6, 0x1 ;  /* 0x000000010600781a */ /* 0x000fe40000000200 */
[----:B------:R-:W-:Y:S02]  /*00b0*/  ISETP.GE.AND P0, PT, R7, 0x100, PT ;  /* 0x000001000700780c */ /* 0x000fe40003f06270 */
[----:B------:R-:W-:-:S04]  /*00c0*/  LEA.HI R0, R0, R7, RZ, 0x4 ;  /* 0x0000000700007211 */ /* 0x000fc800078f20ff */
[----:B------:R-:W-:Y:S01]  /*00d0*/  SHF.R.S32.HI R9, RZ, 0x4, R0 ;  /* 0x00000004ff097819 */ /* 0x000fe20000011400 */
[----:B------:R-:W-:-:S04]  /*00e0*/  HFMA2.MMA R0, -RZ, RZ, 0, 0 ;  /* 0x00000000ff007435 */ /* 0x000fc800000001ff */
[----:B--2---:R-:W-:Y:S02]  /*00f0*/  IMAD.WIDE R2, R9, 0x4, R2 ;  /* 0x0000000409027825 */ /* 0x004fe400078e0202 */
[----:B----4-:R-:W-:Y:S05]  /*0100*/  @P0 BRA `(.L_x_1) ;  /* 0x0000000000040947 */ /* 0x010fea0003800000 */
[----:B------:R1:W5:Y:S02]  /*0110*/  LDG.E.EL R0, desc[UR4][R2.64] ;  /* 0x0000000402007981 */ /* 0x000364000c2e1900 */
.L_x_1:
[----:B------:R-:W-:Y:S05]  /*0120*/  BSYNC B0 ;  /* 0x0000000000007941 */ /* 0x000fea0003800000 */
.L_x_0:
[----:B-1---5:R-:W-:-:S04]  /*0130*/  FADD R3, R0, -R0 ;  /* 0x8000000000037221 */ /* 0x022fc80000000000 */
[----:B------:R-:W-:Y:S01]  /*0140*/  FFMA R0, RZ, R3, R0 ;  /* 0x00000003ff007223 */ /* 0x000fe20000000000 */
[----:B------:R-:W-:-:S04]  /*0150*/  IMAD.WIDE R2, R7, 0x4, R4 ;  /* 0x0000000407027825 */ /* 0x000fc800078e0204 */
[----:B------:R-:W-:-:S04]  /*0160*/  FADD R9, R0, -R0 ;  /* 0x8000000000097221 */ /* 0x000fc80000000000 */
[----:B------:R-:W-:Y:S01]  /*0170*/  FFMA R9, RZ, R9, R0 ;  /* 0x00000009ff097223 */ /* 0x000fe20000000000 */
[----:B------:R-:W-:Y:S06]  /*0180*/  @P0 EXIT ;  /* 0x000000000000094d */ /* 0x000fec0003800000 */
[----:B------:R-:W-:Y:S01]  /*0190*/  STG.E desc[UR4][R2.64], R9 ;  /* 0x0000000902007986 */ /* 0x000fe2000c101904 */
[----:B------:R-:W-:Y:S05]  /*01a0*/  EXIT ;  /* 0x000000000000794d */ /* 0x000fea0003800000 */
.L_x_2:
[----:B------:R-:W-:-:S00]  /*01b0*/  BRA `(.L_x_2) ;  /* 0xfffffffc00fc7947 */ /* 0x000fc0000383ffff */
[----:B------:R-:W-:-:S00]  /*01c0*/  NOP ;  /* 0x0000000000007918 */ /* 0x000fc00000000000 */
        /* <DEDUP_REMOVED lines=11> */
.L_x_3:


//--------------------- .nv.constant0.triton_poi_fused__to_copy__unsafe_index_add_arange_clamp_mul_sub_1 --------------------------
	.section	.nv.constant0.triton_poi_fused__to_copy__unsafe_index_add_arange_clamp_mul_sub_1,"a",@progbits
	.sectionflags	@""
	.align	4
.nv.constant0.triton_poi_fused__to_copy__unsafe_index_add_arange_clamp_mul_sub_1:
	.zero		548
